//
// Generated by NVIDIA NVVM Compiler
//
// Compiler Build ID: CL-36424714
// Cuda compilation tools, release 13.0, V13.0.88
// Based on NVVM 20.0.0
//

.version 9.0
.target sm_100
.address_size 64

	// .globl	_ZN3cub18CUB_300001_SM_10006detail11EmptyKernelIvEEvv
.global .align 1 .b8 _ZN41_INTERNAL_8deb347f_4_k_cu_43586bcd_1914254cuda3std3__45__cpo5beginE[1];
.global .align 1 .b8 _ZN41_INTERNAL_8deb347f_4_k_cu_43586bcd_1914254cuda3std3__45__cpo3endE[1];
.global .align 1 .b8 _ZN41_INTERNAL_8deb347f_4_k_cu_43586bcd_1914254cuda3std3__45__cpo6cbeginE[1];
.global .align 1 .b8 _ZN41_INTERNAL_8deb347f_4_k_cu_43586bcd_1914254cuda3std3__45__cpo4cendE[1];
.global .align 1 .b8 _ZN41_INTERNAL_8deb347f_4_k_cu_43586bcd_1914254cuda3std3__45__cpo6rbeginE[1];
.global .align 1 .b8 _ZN41_INTERNAL_8deb347f_4_k_cu_43586bcd_1914254cuda3std3__45__cpo4rendE[1];
.global .align 1 .b8 _ZN41_INTERNAL_8deb347f_4_k_cu_43586bcd_1914254cuda3std3__45__cpo7crbeginE[1];
.global .align 1 .b8 _ZN41_INTERNAL_8deb347f_4_k_cu_43586bcd_1914254cuda3std3__45__cpo5crendE[1];
.global .align 1 .b8 _ZN41_INTERNAL_8deb347f_4_k_cu_43586bcd_1914254cuda3std3__443_GLOBAL__N__8deb347f_4_k_cu_43586bcd_1914256ignoreE[1];
.global .align 1 .b8 _ZN41_INTERNAL_8deb347f_4_k_cu_43586bcd_1914254cuda3std3__419piecewise_constructE[1];
.global .align 1 .b8 _ZN41_INTERNAL_8deb347f_4_k_cu_43586bcd_1914254cuda3std3__48in_placeE[1];
.global .align 1 .b8 _ZN41_INTERNAL_8deb347f_4_k_cu_43586bcd_1914254cuda3std3__420unreachable_sentinelE[1];
.global .align 1 .b8 _ZN41_INTERNAL_8deb347f_4_k_cu_43586bcd_1914254cuda3std3__47nulloptE[1];
.global .align 1 .b8 _ZN41_INTERNAL_8deb347f_4_k_cu_43586bcd_1914254cuda3std3__48unexpectE[1];
.global .align 1 .b8 _ZN41_INTERNAL_8deb347f_4_k_cu_43586bcd_1914254cuda3std6ranges3__45__cpo4swapE[1];
.global .align 1 .b8 _ZN41_INTERNAL_8deb347f_4_k_cu_43586bcd_1914254cuda3std6ranges3__45__cpo9iter_moveE[1];
.global .align 1 .b8 _ZN41_INTERNAL_8deb347f_4_k_cu_43586bcd_1914254cuda3std6ranges3__45__cpo5beginE[1];
.global .align 1 .b8 _ZN41_INTERNAL_8deb347f_4_k_cu_43586bcd_1914254cuda3std6ranges3__45__cpo3endE[1];
.global .align 1 .b8 _ZN41_INTERNAL_8deb347f_4_k_cu_43586bcd_1914254cuda3std6ranges3__45__cpo6cbeginE[1];
.global .align 1 .b8 _ZN41_INTERNAL_8deb347f_4_k_cu_43586bcd_1914254cuda3std6ranges3__45__cpo4cendE[1];
.global .align 1 .b8 _ZN41_INTERNAL_8deb347f_4_k_cu_43586bcd_1914254cuda3std6ranges3__45__cpo7advanceE[1];
.global .align 1 .b8 _ZN41_INTERNAL_8deb347f_4_k_cu_43586bcd_1914254cuda3std6ranges3__45__cpo9iter_swapE[1];
.global .align 1 .b8 _ZN41_INTERNAL_8deb347f_4_k_cu_43586bcd_1914254cuda3std6ranges3__45__cpo4nextE[1];
.global .align 1 .b8 _ZN41_INTERNAL_8deb347f_4_k_cu_43586bcd_1914254cuda3std6ranges3__45__cpo4prevE[1];
.global .align 1 .b8 _ZN41_INTERNAL_8deb347f_4_k_cu_43586bcd_1914254cuda3std6ranges3__45__cpo4dataE[1];
.global .align 1 .b8 _ZN41_INTERNAL_8deb347f_4_k_cu_43586bcd_1914254cuda3std6ranges3__45__cpo5cdataE[1];
.global .align 1 .b8 _ZN41_INTERNAL_8deb347f_4_k_cu_43586bcd_1914254cuda3std6ranges3__45__cpo4sizeE[1];
.global .align 1 .b8 _ZN41_INTERNAL_8deb347f_4_k_cu_43586bcd_1914254cuda3std6ranges3__45__cpo5ssizeE[1];
.global .align 1 .b8 _ZN41_INTERNAL_8deb347f_4_k_cu_43586bcd_1914254cuda3std6ranges3__45__cpo8distanceE[1];
.global .align 1 .b8 _ZN41_INTERNAL_8deb347f_4_k_cu_43586bcd_1914256thrust24THRUST_300001_SM_1000_NS8cuda_cub3parE[1];
.global .align 1 .b8 _ZN41_INTERNAL_8deb347f_4_k_cu_43586bcd_1914256thrust24THRUST_300001_SM_1000_NS8cuda_cub10par_nosyncE[1];
.global .align 1 .b8 _ZN41_INTERNAL_8deb347f_4_k_cu_43586bcd_1914256thrust24THRUST_300001_SM_1000_NS6system6detail10sequential3seqE[1];
.global .align 1 .b8 _ZN41_INTERNAL_8deb347f_4_k_cu_43586bcd_1914256thrust24THRUST_300001_SM_1000_NS12placeholders2_1E[1];
.global .align 1 .b8 _ZN41_INTERNAL_8deb347f_4_k_cu_43586bcd_1914256thrust24THRUST_300001_SM_1000_NS12placeholders2_2E[1];
.global .align 1 .b8 _ZN41_INTERNAL_8deb347f_4_k_cu_43586bcd_1914256thrust24THRUST_300001_SM_1000_NS12placeholders2_3E[1];
.global .align 1 .b8 _ZN41_INTERNAL_8deb347f_4_k_cu_43586bcd_1914256thrust24THRUST_300001_SM_1000_NS12placeholders2_4E[1];
.global .align 1 .b8 _ZN41_INTERNAL_8deb347f_4_k_cu_43586bcd_1914256thrust24THRUST_300001_SM_1000_NS12placeholders2_5E[1];
.global .align 1 .b8 _ZN41_INTERNAL_8deb347f_4_k_cu_43586bcd_1914256thrust24THRUST_300001_SM_1000_NS12placeholders2_6E[1];
.global .align 1 .b8 _ZN41_INTERNAL_8deb347f_4_k_cu_43586bcd_1914256thrust24THRUST_300001_SM_1000_NS12placeholders2_7E[1];
.global .align 1 .b8 _ZN41_INTERNAL_8deb347f_4_k_cu_43586bcd_1914256thrust24THRUST_300001_SM_1000_NS12placeholders2_8E[1];
.global .align 1 .b8 _ZN41_INTERNAL_8deb347f_4_k_cu_43586bcd_1914256thrust24THRUST_300001_SM_1000_NS12placeholders2_9E[1];
.global .align 1 .b8 _ZN41_INTERNAL_8deb347f_4_k_cu_43586bcd_1914256thrust24THRUST_300001_SM_1000_NS12placeholders3_10E[1];
.global .align 1 .b8 _ZN41_INTERNAL_8deb347f_4_k_cu_43586bcd_1914256thrust24THRUST_300001_SM_1000_NS3seqE[1];

.visible .entry _ZN3cub18CUB_300001_SM_10006detail11EmptyKernelIvEEvv()
{


	ret;

}


// ===== COMPILED SASS (sm_100) =====

	.target	sm_100

	.elftype	@"ET_EXEC"


//--------------------- .note.nv.tkinfo           --------------------------
	.section	.note.nv.tkinfo,"",@"SHT_NOTE"
	.sectionflags	@"SHF_NOTE_NV_TKINFO"
	.tkinfo
        /*0018*/ 	.word	0x00000002
        /*0030*/ 	.string	""
        /*0030*/ 	.string	"ptxas"
        /*0030*/ 	.string	"Cuda compilation tools, release 13.0, V13.0.88"
        /*0030*/ 	.string	"Build cuda_13.0.r13.0/compiler.36424714_0"
        /*0030*/ 	.string	"-arch sm_100 -m 64 "



//--------------------- .note.nv.cuinfo           --------------------------
	.section	.note.nv.cuinfo,"",@"SHT_NOTE"
	.sectionflags	@"SHF_NOTE_NV_CUINFO"
        /*0018*/ 	.short	0x0002
        /*001a*/ 	.short	0x0064
        /*001c*/ 	.short	0x0082
	.zero		2


//--------------------- .nv.info                  --------------------------
	.section	.nv.info,"",@"SHT_CUDA_INFO"
	.align	4


	//----- nvinfo : EIATTR_REGCOUNT
	.align		4
        /*0000*/ 	.byte	0x04, 0x2f
        /*0002*/ 	.short	(.L_44 - .L_43)
	.align		4
.L_43:
        /*0004*/ 	.word	index@(_ZN3cub18CUB_300001_SM_10006detail11EmptyKernelIvEEvv)
        /*0008*/ 	.word	0x00000004


	//----- nvinfo : EIATTR_FRAME_SIZE
	.align		4
.L_44:
        /*000c*/ 	.byte	0x04, 0x11
        /*000e*/ 	.short	(.L_46 - .L_45)
	.align		4
.L_45:
        /*0010*/ 	.word	index@(_ZN3cub18CUB_300001_SM_10006detail11EmptyKernelIvEEvv)
        /*0014*/ 	.word	0x00000000


	//----- nvinfo : EIATTR_MIN_STACK_SIZE
	.align		4
.L_46:
        /*0018*/ 	.byte	0x04, 0x12
        /*001a*/ 	.short	(.L_48 - .L_47)
	.align		4
.L_47:
        /*001c*/ 	.word	index@(_ZN3cub18CUB_300001_SM_10006detail11EmptyKernelIvEEvv)
        /*0020*/ 	.word	0x00000000
.L_48:


//--------------------- .nv.compat                --------------------------
	.section	.nv.compat,"",@"SHT_CUDA_COMPAT_INFO"
	.align	4
        /*0000*/ 	.byte	0x02, 0x09, 0x00, 0x00, 0x02, 0x02, 0x01, 0x00, 0x02, 0x05, 0x05, 0x00, 0x03, 0x07, 0x01, 0x01
        /*0010*/ 	.byte	0x02, 0x03, 0x00, 0x00, 0x02, 0x06, 0x01, 0x00, 0x04, 0x0b, 0x08, 0x00, 0x09, 0x00, 0x00, 0x00
        /*0020*/ 	.byte	0x00, 0x00, 0x00, 0x00


//--------------------- .nv.info._ZN3cub18CUB_300001_SM_10006detail11EmptyKernelIvEEvv --------------------------
	.section	.nv.info._ZN3cub18CUB_300001_SM_10006detail11EmptyKernelIvEEvv,"",@"SHT_CUDA_INFO"
	.sectionflags	@""
	.align	4


	//----- nvinfo : EIATTR_CUDA_API_VERSION
	.align		4
        /*0000*/ 	.byte	0x04, 0x37
        /*0002*/ 	.short	(.L_50 - .L_49)
.L_49:
        /*0004*/ 	.word	0x00000082


	//----- nvinfo : EIATTR_SPARSE_MMA_MASK
	.align		4
.L_50:
        /*0008*/ 	.byte	0x03, 0x50
        /*000a*/ 	.short	0x0000


	//----- nvinfo : EIATTR_MAXREG_COUNT
	.align		4
        /*000c*/ 	.byte	0x03, 0x1b
        /*000e*/ 	.short	0x00ff


	//----- nvinfo : EIATTR_MERCURY_ISA_VERSION
	.align		4
        /*0010*/ 	.byte	0x03, 0x5f
        /*0012*/ 	.short	0x0101


	//----- nvinfo : EIATTR_VRC_CTA_INIT_COUNT
	.align		4
        /*0014*/ 	.byte	0x02, 0x4a
	.zero		1
	.zero		1


	//----- nvinfo : EIATTR_EXIT_INSTR_OFFSETS
	.align		4
        /*0018*/ 	.byte	0x04, 0x1c
        /*001a*/ 	.short	(.L_52 - .L_51)


	//   ....[0]....
.L_51:
        /*001c*/ 	.word	0x00000010


	//----- nvinfo : EIATTR_SW_WAR
	.align		4
.L_52:
        /*0020*/ 	.byte	0x04, 0x36
        /*0022*/ 	.short	(.L_54 - .L_53)
.L_53:
        /*0024*/ 	.word	0x00000008
.L_54:


//--------------------- .nv.callgraph             --------------------------
	.section	.nv.callgraph,"",@"SHT_CUDA_CALLGRAPH"
	.align	4
	.sectionentsize	8
	.align		4
        /*0000*/ 	.word	0x00000000
	.align		4
        /*0004*/ 	.word	0xffffffff
	.align		4
        /*0008*/ 	.word	0x00000000
	.align		4
        /*000c*/ 	.word	0xfffffffe
	.align		4
        /*0010*/ 	.word	0x00000000
	.align		4
        /*0014*/ 	.word	0xfffffffd
	.align		4
        /*0018*/ 	.word	0x00000000
	.align		4
        /*001c*/ 	.word	0xfffffffc


//--------------------- .nv.constant4             --------------------------
	.section	.nv.constant4,"a",@progbits
	.align	8
	.align		8
.nv.constant4:
        /*0000*/ 	.dword	_ZN41_INTERNAL_8deb347f_4_k_cu_43586bcd_1918214cuda3std3__45__cpo5beginE
	.align		8
        /*0008*/ 	.dword	_ZN41_INTERNAL_8deb347f_4_k_cu_43586bcd_1918214cuda3std3__45__cpo3endE
	.align		8
        /*0010*/ 	.dword	_ZN41_INTERNAL_8deb347f_4_k_cu_43586bcd_1918214cuda3std3__45__cpo6cbeginE
	.align		8
        /*0018*/ 	.dword	_ZN41_INTERNAL_8deb347f_4_k_cu_43586bcd_1918214cuda3std3__45__cpo4cendE
	.align		8
        /*0020*/ 	.dword	_ZN41_INTERNAL_8deb347f_4_k_cu_43586bcd_1918214cuda3std3__45__cpo6rbeginE
	.align		8
        /*0028*/ 	.dword	_ZN41_INTERNAL_8deb347f_4_k_cu_43586bcd_1918214cuda3std3__45__cpo4rendE
	.align		8
        /*0030*/ 	.dword	_ZN41_INTERNAL_8deb347f_4_k_cu_43586bcd_1918214cuda3std3__45__cpo7crbeginE
	.align		8
        /*0038*/ 	.dword	_ZN41_INTERNAL_8deb347f_4_k_cu_43586bcd_1918214cuda3std3__45__cpo5crendE
	.align		8
        /*0040*/ 	.dword	_ZN41_INTERNAL_8deb347f_4_k_cu_43586bcd_1918214cuda3std3__443_GLOBAL__N__8deb347f_4_k_cu_43586bcd_1918216ignoreE
	.align		8
        /*0048*/ 	.dword	_ZN41_INTERNAL_8deb347f_4_k_cu_43586bcd_1918214cuda3std3__419piecewise_constructE
	.align		8
        /*0050*/ 	.dword	_ZN41_INTERNAL_8deb347f_4_k_cu_43586bcd_1918214cuda3std3__48in_placeE
	.align		8
        /*0058*/ 	.dword	_ZN41_INTERNAL_8deb347f_4_k_cu_43586bcd_1918214cuda3std3__420unreachable_sentinelE
	.align		8
        /*0060*/ 	.dword	_ZN41_INTERNAL_8deb347f_4_k_cu_43586bcd_1918214cuda3std3__47nulloptE
	.align		8
        /*0068*/ 	.dword	_ZN41_INTERNAL_8deb347f_4_k_cu_43586bcd_1918214cuda3std3__48unexpectE
	.align		8
        /*0070*/ 	.dword	_ZN41_INTERNAL_8deb347f_4_k_cu_43586bcd_1918214cuda3std6ranges3__45__cpo4swapE
	.align		8
        /*0078*/ 	.dword	_ZN41_INTERNAL_8deb347f_4_k_cu_43586bcd_1918214cuda3std6ranges3__45__cpo9iter_moveE
	.align		8
        /*0080*/ 	.dword	_ZN41_INTERNAL_8deb347f_4_k_cu_43586bcd_1918214cuda3std6ranges3__45__cpo5beginE
	.align		8
        /*0088*/ 	.dword	_ZN41_INTERNAL_8deb347f_4_k_cu_43586bcd_1918214cuda3std6ranges3__45__cpo3endE
	.align		8
        /*0090*/ 	.dword	_ZN41_INTERNAL_8deb347f_4_k_cu_43586bcd_1918214cuda3std6ranges3__45__cpo6cbeginE
	.align		8
        /*0098*/ 	.dword	_ZN41_INTERNAL_8deb347f_4_k_cu_43586bcd_1918214cuda3std6ranges3__45__cpo4cendE
	.align		8
        /*00a0*/ 	.dword	_ZN41_INTERNAL_8deb347f_4_k_cu_43586bcd_1918214cuda3std6ranges3__45__cpo7advanceE
	.align		8
        /*00a8*/ 	.dword	_ZN41_INTERNAL_8deb347f_4_k_cu_43586bcd_1918214cuda3std6ranges3__45__cpo9iter_swapE
	.align		8
        /*00b0*/ 	.dword	_ZN41_INTERNAL_8deb347f_4_k_cu_43586bcd_1918214cuda3std6ranges3__45__cpo4nextE
	.align		8
        /*00b8*/ 	.dword	_ZN41_INTERNAL_8deb347f_4_k_cu_43586bcd_1918214cuda3std6ranges3__45__cpo4prevE
	.align		8
        /*00c0*/ 	.dword	_ZN41_INTERNAL_8deb347f_4_k_cu_43586bcd_1918214cuda3std6ranges3__45__cpo4dataE
	.align		8
        /*00c8*/ 	.dword	_ZN41_INTERNAL_8deb347f_4_k_cu_43586bcd_1918214cuda3std6ranges3__45__cpo5cdataE
	.align		8
        /*00d0*/ 	.dword	_ZN41_INTERNAL_8deb347f_4_k_cu_43586bcd_1918214cuda3std6ranges3__45__cpo4sizeE
	.align		8
        /*00d8*/ 	.dword	_ZN41_INTERNAL_8deb347f_4_k_cu_43586bcd_1918214cuda3std6ranges3__45__cpo5ssizeE
	.align		8
        /*00e0*/ 	.dword	_ZN41_INTERNAL_8deb347f_4_k_cu_43586bcd_1918214cuda3std6ranges3__45__cpo8distanceE
	.align		8
        /*00e8*/ 	.dword	_ZN41_INTERNAL_8deb347f_4_k_cu_43586bcd_1918216thrust24THRUST_300001_SM_1000_NS8cuda_cub3parE
	.align		8
        /*00f0*/ 	.dword	_ZN41_INTERNAL_8deb347f_4_k_cu_43586bcd_1918216thrust24THRUST_300001_SM_1000_NS8cuda_cub10par_nosyncE
	.align		8
        /*00f8*/ 	.dword	_ZN41_INTERNAL_8deb347f_4_k_cu_43586bcd_1918216thrust24THRUST_300001_SM_1000_NS6system6detail10sequential3seqE
	.align		8
        /*0100*/ 	.dword	_ZN41_INTERNAL_8deb347f_4_k_cu_43586bcd_1918216thrust24THRUST_300001_SM_1000_NS12placeholders2_1E
	.align		8
        /*0108*/ 	.dword	_ZN41_INTERNAL_8deb347f_4_k_cu_43586bcd_1918216thrust24THRUST_300001_SM_1000_NS12placeholders2_2E
	.align		8
        /*0110*/ 	.dword	_ZN41_INTERNAL_8deb347f_4_k_cu_43586bcd_1918216thrust24THRUST_300001_SM_1000_NS12placeholders2_3E
	.align		8
        /*0118*/ 	.dword	_ZN41_INTERNAL_8deb347f_4_k_cu_43586bcd_1918216thrust24THRUST_300001_SM_1000_NS12placeholders2_4E
	.align		8
        /*0120*/ 	.dword	_ZN41_INTERNAL_8deb347f_4_k_cu_43586bcd_1918216thrust24THRUST_300001_SM_1000_NS12placeholders2_5E
	.align		8
        /*0128*/ 	.dword	_ZN41_INTERNAL_8deb347f_4_k_cu_43586bcd_1918216thrust24THRUST_300001_SM_1000_NS12placeholders2_6E
	.align		8
        /*0130*/ 	.dword	_ZN41_INTERNAL_8deb347f_4_k_cu_43586bcd_1918216thrust24THRUST_300001_SM_1000_NS12placeholders2_7E
	.align		8
        /*0138*/ 	.dword	_ZN41_INTERNAL_8deb347f_4_k_cu_43586bcd_1918216thrust24THRUST_300001_SM_1000_NS12placeholders2_8E
	.align		8
        /*0140*/ 	.dword	_ZN41_INTERNAL_8deb347f_4_k_cu_43586bcd_1918216thrust24THRUST_300001_SM_1000_NS12placeholders2_9E
	.align		8
        /*0148*/ 	.dword	_ZN41_INTERNAL_8deb347f_4_k_cu_43586bcd_1918216thrust24THRUST_300001_SM_1000_NS12placeholders3_10E
	.align		8
        /*0150*/ 	.dword	_ZN41_INTERNAL_8deb347f_4_k_cu_43586bcd_1918216thrust24THRUST_300001_SM_1000_NS3seqE


//--------------------- .text._ZN3cub18CUB_300001_SM_10006detail11EmptyKernelIvEEvv --------------------------
	.section	.text._ZN3cub18CUB_300001_SM_10006detail11EmptyKernelIvEEvv,"ax",@progbits
	.align	128
        .global         _ZN3cub18CUB_300001_SM_10006detail11EmptyKernelIvEEvv
        .type           _ZN3cub18CUB_300001_SM_10006detail11EmptyKernelIvEEvv,@function
        .size           _ZN3cub18CUB_300001_SM_10006detail11EmptyKernelIvEEvv,(.L_x_1 - _ZN3cub18CUB_300001_SM_10006detail11EmptyKernelIvEEvv)
        .other          _ZN3cub18CUB_300001_SM_10006detail11EmptyKernelIvEEvv,@"STO_CUDA_ENTRY STV_DEFAULT"
_ZN3cub18CUB_300001_SM_10006detail11EmptyKernelIvEEvv:
.text._ZN3cub18CUB_300001_SM_10006detail11EmptyKernelIvEEvv:
[----:B------:R-:W-:Y:S01]  /*0000*/  LDC R1, c[0x0][0x37c] ;  /* 0x0000df00ff017b82 */ /* 0x000fe20000000800 */
[----:B------:R-:W-:Y:S05]  /*0010*/  EXIT ;  /* 0x000000000000794d */ /* 0x000fea0003800000 */
.L_x_0:
[----:B------:R-:W-:-:S00]  /*0020*/  BRA `(.L_x_0) ;  /* 0xfffffffc00fc7947 */ /* 0x000fc0000383ffff */
[----:B------:R-:W-:-:S00]  /*0030*/  NOP ;  /* 0x0000000000007918 */ /* 0x000fc00000000000 */
        /* <DEDUP_REMOVED lines=12> */
.L_x_1:


//--------------------- .nv.shared.reserved.0     --------------------------
	.section	.nv.shared.reserved.0,"aw",@nobits
	.weak		__nv_reservedSMEM_offset_0_alias
	.size		__nv_reservedSMEM_offset_0_alias, 0, 64
	.other		__nv_reservedSMEM_offset_0_alias,@"STO_CUDA_RESERVED_SHARED STV_DEFAULT"
__nv_reservedSMEM_offset_0_alias:
	.zero		0
	.zero		64


//--------------------- .nv.global                --------------------------
	.section	.nv.global,"aw",@nobits
.nv.global:
	.type		_ZN41_INTERNAL_8deb347f_4_k_cu_43586bcd_1918216thrust24THRUST_300001_SM_1000_NS3seqE,@object
	.size		_ZN41_INTERNAL_8deb347f_4_k_cu_43586bcd_1918216thrust24THRUST_300001_SM_1000_NS3seqE,(_ZN41_INTERNAL_8deb347f_4_k_cu_43586bcd_1918214cuda3std3__48in_placeE - _ZN41_INTERNAL_8deb347f_4_k_cu_43586bcd_1918216thrust24THRUST_300001_SM_1000_NS3seqE)
_ZN41_INTERNAL_8deb347f_4_k_cu_43586bcd_1918216thrust24THRUST_300001_SM_1000_NS3seqE:
	.zero		1
	.type		_ZN41_INTERNAL_8deb347f_4_k_cu_43586bcd_1918214cuda3std3__48in_placeE,@object
	.size		_ZN41_INTERNAL_8deb347f_4_k_cu_43586bcd_1918214cuda3std3__48in_placeE,(_ZN41_INTERNAL_8deb347f_4_k_cu_43586bcd_1918214cuda3std6ranges3__45__cpo4sizeE - _ZN41_INTERNAL_8deb347f_4_k_cu_43586bcd_1918214cuda3std3__48in_placeE)
_ZN41_INTERNAL_8deb347f_4_k_cu_43586bcd_1918214cuda3std3__48in_placeE:
	.zero		1
	.type		_ZN41_INTERNAL_8deb347f_4_k_cu_43586bcd_1918214cuda3std6ranges3__45__cpo4sizeE,@object
	.size		_ZN41_INTERNAL_8deb347f_4_k_cu_43586bcd_1918214cuda3std6ranges3__45__cpo4sizeE,(_ZN41_INTERNAL_8deb347f_4_k_cu_43586bcd_1918216thrust24THRUST_300001_SM_1000_NS12placeholders2_3E - _ZN41_INTERNAL_8deb347f_4_k_cu_43586bcd_1918214cuda3std6ranges3__45__cpo4sizeE)
_ZN41_INTERNAL_8deb347f_4_k_cu_43586bcd_1918214cuda3std6ranges3__45__cpo4sizeE:
	.zero		1
	.type		_ZN41_INTERNAL_8deb347f_4_k_cu_43586bcd_1918216thrust24THRUST_300001_SM_1000_NS12placeholders2_3E,@object
	.size		_ZN41_INTERNAL_8deb347f_4_k_cu_43586bcd_1918216thrust24THRUST_300001_SM_1000_NS12placeholders2_3E,(_ZN41_INTERNAL_8deb347f_4_k_cu_43586bcd_1918214cuda3std3__45__cpo6cbeginE - _ZN41_INTERNAL_8deb347f_4_k_cu_43586bcd_1918216thrust24THRUST_300001_SM_1000_NS12placeholders2_3E)
_ZN41_INTERNAL_8deb347f_4_k_cu_43586bcd_1918216thrust24THRUST_300001_SM_1000_NS12placeholders2_3E:
	.zero		1
	.type		_ZN41_INTERNAL_8deb347f_4_k_cu_43586bcd_1918214cuda3std3__45__cpo6cbeginE,@object
	.size		_ZN41_INTERNAL_8deb347f_4_k_cu_43586bcd_1918214cuda3std3__45__cpo6cbeginE,(_ZN41_INTERNAL_8deb347f_4_k_cu_43586bcd_1918214cuda3std6ranges3__45__cpo6cbeginE - _ZN41_INTERNAL_8deb347f_4_k_cu_43586bcd_1918214cuda3std3__45__cpo6cbeginE)
_ZN41_INTERNAL_8deb347f_4_k_cu_43586bcd_1918214cuda3std3__45__cpo6cbeginE:
	.zero		1
	.type		_ZN41_INTERNAL_8deb347f_4_k_cu_43586bcd_1918214cuda3std6ranges3__45__cpo6cbeginE,@object
	.size		_ZN41_INTERNAL_8deb347f_4_k_cu_43586bcd_1918214cuda3std6ranges3__45__cpo6cbeginE,(_ZN41_INTERNAL_8deb347f_4_k_cu_43586bcd_1918216thrust24THRUST_300001_SM_1000_NS12placeholders2_7E - _ZN41_INTERNAL_8deb347f_4_k_cu_43586bcd_1918214cuda3std6ranges3__45__cpo6cbeginE)
_ZN41_INTERNAL_8deb347f_4_k_cu_43586bcd_1918214cuda3std6ranges3__45__cpo6cbeginE:
	.zero		1
	.type		_ZN41_INTERNAL_8deb347f_4_k_cu_43586bcd_1918216thrust24THRUST_300001_SM_1000_NS12placeholders2_7E,@object
	.size		_ZN41_INTERNAL_8deb347f_4_k_cu_43586bcd_1918216thrust24THRUST_300001_SM_1000_NS12placeholders2_7E,(_ZN41_INTERNAL_8deb347f_4_k_cu_43586bcd_1918214cuda3std3__45__cpo7crbeginE - _ZN41_INTERNAL_8deb347f_4_k_cu_43586bcd_1918216thrust24THRUST_300001_SM_1000_NS12placeholders2_7E)
_ZN41_INTERNAL_8deb347f_4_k_cu_43586bcd_1918216thrust24THRUST_300001_SM_1000_NS12placeholders2_7E:
	.zero		1
	.type		_ZN41_INTERNAL_8deb347f_4_k_cu_43586bcd_1918214cuda3std3__45__cpo7crbeginE,@object
	.size		_ZN41_INTERNAL_8deb347f_4_k_cu_43586bcd_1918214cuda3std3__45__cpo7crbeginE,(_ZN41_INTERNAL_8deb347f_4_k_cu_43586bcd_1918214cuda3std6ranges3__45__cpo4nextE - _ZN41_INTERNAL_8deb347f_4_k_cu_43586bcd_1918214cuda3std3__45__cpo7crbeginE)
_ZN41_INTERNAL_8deb347f_4_k_cu_43586bcd_1918214cuda3std3__45__cpo7crbeginE:
	.zero		1
	.type		_ZN41_INTERNAL_8deb347f_4_k_cu_43586bcd_1918214cuda3std6ranges3__45__cpo4nextE,@object
	.size		_ZN41_INTERNAL_8deb347f_4_k_cu_43586bcd_1918214cuda3std6ranges3__45__cpo4nextE,(_ZN41_INTERNAL_8deb347f_4_k_cu_43586bcd_1918214cuda3std6ranges3__45__cpo4swapE - _ZN41_INTERNAL_8deb347f_4_k_cu_43586bcd_1918214cuda3std6ranges3__45__cpo4nextE)
_ZN41_INTERNAL_8deb347f_4_k_cu_43586bcd_1918214cuda3std6ranges3__45__cpo4nextE:
	.zero		1
	.type		_ZN41_INTERNAL_8deb347f_4_k_cu_43586bcd_1918214cuda3std6ranges3__45__cpo4swapE,@object
	.size		_ZN41_INTERNAL_8deb347f_4_k_cu_43586bcd_1918214cuda3std6ranges3__45__cpo4swapE,(_ZN41_INTERNAL_8deb347f_4_k_cu_43586bcd_1918216thrust24THRUST_300001_SM_1000_NS8cuda_cub10par_nosyncE - _ZN41_INTERNAL_8deb347f_4_k_cu_43586bcd_1918214cuda3std6ranges3__45__cpo4swapE)
_ZN41_INTERNAL_8deb347f_4_k_cu_43586bcd_1918214cuda3std6ranges3__45__cpo4swapE:
	.zero		1
	.type		_ZN41_INTERNAL_8deb347f_4_k_cu_43586bcd_1918216thrust24THRUST_300001_SM_1000_NS8cuda_cub10par_nosyncE,@object
	.size		_ZN41_INTERNAL_8deb347f_4_k_cu_43586bcd_1918216thrust24THRUST_300001_SM_1000_NS8cuda_cub10par_nosyncE,(_ZN41_INTERNAL_8deb347f_4_k_cu_43586bcd_1918216thrust24THRUST_300001_SM_1000_NS12placeholders2_9E - _ZN41_INTERNAL_8deb347f_4_k_cu_43586bcd_1918216thrust24THRUST_300001_SM_1000_NS8cuda_cub10par_nosyncE)
_ZN41_INTERNAL_8deb347f_4_k_cu_43586bcd_1918216thrust24THRUST_300001_SM_1000_NS8cuda_cub10par_nosyncE:
	.zero		1
	.type		_ZN41_INTERNAL_8deb347f_4_k_cu_43586bcd_1918216thrust24THRUST_300001_SM_1000_NS12placeholders2_9E,@object
	.size		_ZN41_INTERNAL_8deb347f_4_k_cu_43586bcd_1918216thrust24THRUST_300001_SM_1000_NS12placeholders2_9E,(_ZN41_INTERNAL_8deb347f_4_k_cu_43586bcd_1918214cuda3std3__443_GLOBAL__N__8deb347f_4_k_cu_43586bcd_1918216ignoreE - _ZN41_INTERNAL_8deb347f_4_k_cu_43586bcd_1918216thrust24THRUST_300001_SM_1000_NS12placeholders2_9E)
_ZN41_INTERNAL_8deb347f_4_k_cu_43586bcd_1918216thrust24THRUST_300001_SM_1000_NS12placeholders2_9E:
	.zero		1
	.type		_ZN41_INTERNAL_8deb347f_4_k_cu_43586bcd_1918214cuda3std3__443_GLOBAL__N__8deb347f_4_k_cu_43586bcd_1918216ignoreE,@object
	.size		_ZN41_INTERNAL_8deb347f_4_k_cu_43586bcd_1918214cuda3std3__443_GLOBAL__N__8deb347f_4_k_cu_43586bcd_1918216ignoreE,(_ZN41_INTERNAL_8deb347f_4_k_cu_43586bcd_1918214cuda3std6ranges3__45__cpo4dataE - _ZN41_INTERNAL_8deb347f_4_k_cu_43586bcd_1918214cuda3std3__443_GLOBAL__N__8deb347f_4_k_cu_43586bcd_1918216ignoreE)
_ZN41_INTERNAL_8deb347f_4_k_cu_43586bcd_1918214cuda3std3__443_GLOBAL__N__8deb347f_4_k_cu_43586bcd_1918216ignoreE:
	.zero		1
	.type		_ZN41_INTERNAL_8deb347f_4_k_cu_43586bcd_1918214cuda3std6ranges3__45__cpo4dataE,@object
	.size		_ZN41_INTERNAL_8deb347f_4_k_cu_43586bcd_1918214cuda3std6ranges3__45__cpo4dataE,(_ZN41_INTERNAL_8deb347f_4_k_cu_43586bcd_1918216thrust24THRUST_300001_SM_1000_NS12placeholders2_1E - _ZN41_INTERNAL_8deb347f_4_k_cu_43586bcd_1918214cuda3std6ranges3__45__cpo4dataE)
_ZN41_INTERNAL_8deb347f_4_k_cu_43586bcd_1918214cuda3std6ranges3__45__cpo4dataE:
	.zero		1
	.type		_ZN41_INTERNAL_8deb347f_4_k_cu_43586bcd_1918216thrust24THRUST_300001_SM_1000_NS12placeholders2_1E,@object
	.size		_ZN41_INTERNAL_8deb347f_4_k_cu_43586bcd_1918216thrust24THRUST_300001_SM_1000_NS12placeholders2_1E,(_ZN41_INTERNAL_8deb347f_4_k_cu_43586bcd_1918214cuda3std3__45__cpo5beginE - _ZN41_INTERNAL_8deb347f_4_k_cu_43586bcd_1918216thrust24THRUST_300001_SM_1000_NS12placeholders2_1E)
_ZN41_INTERNAL_8deb347f_4_k_cu_43586bcd_1918216thrust24THRUST_300001_SM_1000_NS12placeholders2_1E:
	.zero		1
	.type		_ZN41_INTERNAL_8deb347f_4_k_cu_43586bcd_1918214cuda3std3__45__cpo5beginE,@object
	.size		_ZN41_INTERNAL_8deb347f_4_k_cu_43586bcd_1918214cuda3std3__45__cpo5beginE,(_ZN41_INTERNAL_8deb347f_4_k_cu_43586bcd_1918214cuda3std6ranges3__45__cpo5beginE - _ZN41_INTERNAL_8deb347f_4_k_cu_43586bcd_1918214cuda3std3__45__cpo5beginE)
_ZN41_INTERNAL_8deb347f_4_k_cu_43586bcd_1918214cuda3std3__45__cpo5beginE:
	.zero		1
	.type		_ZN41_INTERNAL_8deb347f_4_k_cu_43586bcd_1918214cuda3std6ranges3__45__cpo5beginE,@object
	.size		_ZN41_INTERNAL_8deb347f_4_k_cu_43586bcd_1918214cuda3std6ranges3__45__cpo5beginE,(_ZN41_INTERNAL_8deb347f_4_k_cu_43586bcd_1918216thrust24THRUST_300001_SM_1000_NS12placeholders2_5E - _ZN41_INTERNAL_8deb347f_4_k_cu_43586bcd_1918214cuda3std6ranges3__45__cpo5beginE)
_ZN41_INTERNAL_8deb347f_4_k_cu_43586bcd_1918214cuda3std6ranges3__45__cpo5beginE:
	.zero		1
	.type		_ZN41_INTERNAL_8deb347f_4_k_cu_43586bcd_1918216thrust24THRUST_300001_SM_1000_NS12placeholders2_5E,@object
	.size		_ZN41_INTERNAL_8deb347f_4_k_cu_43586bcd_1918216thrust24THRUST_300001_SM_1000_NS12placeholders2_5E,(_ZN41_INTERNAL_8deb347f_4_k_cu_43586bcd_1918214cuda3std3__45__cpo6rbeginE - _ZN41_INTERNAL_8deb347f_4_k_cu_43586bcd_1918216thrust24THRUST_300001_SM_1000_NS12placeholders2_5E)
_ZN41_INTERNAL_8deb347f_4_k_cu_43586bcd_1918216thrust24THRUST_300001_SM_1000_NS12placeholders2_5E:
	.zero		1
	.type		_ZN41_INTERNAL_8deb347f_4_k_cu_43586bcd_1918214cuda3std3__45__cpo6rbeginE,@object
	.size		_ZN41_INTERNAL_8deb347f_4_k_cu_43586bcd_1918214cuda3std3__45__cpo6rbeginE,(_ZN41_INTERNAL_8deb347f_4_k_cu_43586bcd_1918214cuda3std6ranges3__45__cpo7advanceE - _ZN41_INTERNAL_8deb347f_4_k_cu_43586bcd_1918214cuda3std3__45__cpo6rbeginE)
_ZN41_INTERNAL_8deb347f_4_k_cu_43586bcd_1918214cuda3std3__45__cpo6rbeginE:
	.zero		1
	.type		_ZN41_INTERNAL_8deb347f_4_k_cu_43586bcd_1918214cuda3std6ranges3__45__cpo7advanceE,@object
	.size		_ZN41_INTERNAL_8deb347f_4_k_cu_43586bcd_1918214cuda3std6ranges3__45__cpo7advanceE,(_ZN41_INTERNAL_8deb347f_4_k_cu_43586bcd_1918214cuda3std3__47nulloptE - _ZN41_INTERNAL_8deb347f_4_k_cu_43586bcd_1918214cuda3std6ranges3__45__cpo7advanceE)
_ZN41_INTERNAL_8deb347f_4_k_cu_43586bcd_1918214cuda3std6ranges3__45__cpo7advanceE:
	.zero		1
	.type		_ZN41_INTERNAL_8deb347f_4_k_cu_43586bcd_1918214cuda3std3__47nulloptE,@object
	.size		_ZN41_INTERNAL_8deb347f_4_k_cu_43586bcd_1918214cuda3std3__47nulloptE,(_ZN41_INTERNAL_8deb347f_4_k_cu_43586bcd_1918214cuda3std6ranges3__45__cpo8distanceE - _ZN41_INTERNAL_8deb347f_4_k_cu_43586bcd_1918214cuda3std3__47nulloptE)
_ZN41_INTERNAL_8deb347f_4_k_cu_43586bcd_1918214cuda3std3__47nulloptE:
	.zero		1
	.type		_ZN41_INTERNAL_8deb347f_4_k_cu_43586bcd_1918214cuda3std6ranges3__45__cpo8distanceE,@object
	.size		_ZN41_INTERNAL_8deb347f_4_k_cu_43586bcd_1918214cuda3std6ranges3__45__cpo8distanceE,(_ZN41_INTERNAL_8deb347f_4_k_cu_43586bcd_1918216thrust24THRUST_300001_SM_1000_NS12placeholders3_10E - _ZN41_INTERNAL_8deb347f_4_k_cu_43586bcd_1918214cuda3std6ranges3__45__cpo8distanceE)
_ZN41_INTERNAL_8deb347f_4_k_cu_43586bcd_1918214cuda3std6ranges3__45__cpo8distanceE:
	.zero		1
	.type		_ZN41_INTERNAL_8deb347f_4_k_cu_43586bcd_1918216thrust24THRUST_300001_SM_1000_NS12placeholders3_10E,@object
	.size		_ZN41_INTERNAL_8deb347f_4_k_cu_43586bcd_1918216thrust24THRUST_300001_SM_1000_NS12placeholders3_10E,(_ZN41_INTERNAL_8deb347f_4_k_cu_43586bcd_1918214cuda3std3__419piecewise_constructE - _ZN41_INTERNAL_8deb347f_4_k_cu_43586bcd_1918216thrust24THRUST_300001_SM_1000_NS12placeholders3_10E)
_ZN41_INTERNAL_8deb347f_4_k_cu_43586bcd_1918216thrust24THRUST_300001_SM_1000_NS12placeholders3_10E:
	.zero		1
	.type		_ZN41_INTERNAL_8deb347f_4_k_cu_43586bcd_1918214cuda3std3__419piecewise_constructE,@object
	.size		_ZN41_INTERNAL_8deb347f_4_k_cu_43586bcd_1918214cuda3std3__419piecewise_constructE,(_ZN41_INTERNAL_8deb347f_4_k_cu_43586bcd_1918214cuda3std6ranges3__45__cpo5cdataE - _ZN41_INTERNAL_8deb347f_4_k_cu_43586bcd_1918214cuda3std3__419piecewise_constructE)
_ZN41_INTERNAL_8deb347f_4_k_cu_43586bcd_1918214cuda3std3__419piecewise_constructE:
	.zero		1
	.type		_ZN41_INTERNAL_8deb347f_4_k_cu_43586bcd_1918214cuda3std6ranges3__45__cpo5cdataE,@object
	.size		_ZN41_INTERNAL_8deb347f_4_k_cu_43586bcd_1918214cuda3std6ranges3__45__cpo5cdataE,(_ZN41_INTERNAL_8deb347f_4_k_cu_43586bcd_1918216thrust24THRUST_300001_SM_1000_NS12placeholders2_2E - _ZN41_INTERNAL_8deb347f_4_k_cu_43586bcd_1918214cuda3std6ranges3__45__cpo5cdataE)
_ZN41_INTERNAL_8deb347f_4_k_cu_43586bcd_1918214cuda3std6ranges3__45__cpo5cdataE:
	.zero		1
	.type		_ZN41_INTERNAL_8deb347f_4_k_cu_43586bcd_1918216thrust24THRUST_300001_SM_1000_NS12placeholders2_2E,@object
	.size		_ZN41_INTERNAL_8deb347f_4_k_cu_43586bcd_1918216thrust24THRUST_300001_SM_1000_NS12placeholders2_2E,(_ZN41_INTERNAL_8deb347f_4_k_cu_43586bcd_1918214cuda3std3__45__cpo3endE - _ZN41_INTERNAL_8deb347f_4_k_cu_43586bcd_1918216thrust24THRUST_300001_SM_1000_NS12placeholders2_2E)
_ZN41_INTERNAL_8deb347f_4_k_cu_43586bcd_1918216thrust24THRUST_300001_SM_1000_NS12placeholders2_2E:
	.zero		1
	.type		_ZN41_INTERNAL_8deb347f_4_k_cu_43586bcd_1918214cuda3std3__45__cpo3endE,@object
	.size		_ZN41_INTERNAL_8deb347f_4_k_cu_43586bcd_1918214cuda3std3__45__cpo3endE,(_ZN41_INTERNAL_8deb347f_4_k_cu_43586bcd_1918214cuda3std6ranges3__45__cpo3endE - _ZN41_INTERNAL_8deb347f_4_k_cu_43586bcd_1918214cuda3std3__45__cpo3endE)
_ZN41_INTERNAL_8deb347f_4_k_cu_43586bcd_1918214cuda3std3__45__cpo3endE:
	.zero		1
	.type		_ZN41_INTERNAL_8deb347f_4_k_cu_43586bcd_1918214cuda3std6ranges3__45__cpo3endE,@object
	.size		_ZN41_INTERNAL_8deb347f_4_k_cu_43586bcd_1918214cuda3std6ranges3__45__cpo3endE,(_ZN41_INTERNAL_8deb347f_4_k_cu_43586bcd_1918216thrust24THRUST_300001_SM_1000_NS12placeholders2_6E - _ZN41_INTERNAL_8deb347f_4_k_cu_43586bcd_1918214cuda3std6ranges3__45__cpo3endE)
_ZN41_INTERNAL_8deb347f_4_k_cu_43586bcd_1918214cuda3std6ranges3__45__cpo3endE:
	.zero		1
	.type		_ZN41_INTERNAL_8deb347f_4_k_cu_43586bcd_1918216thrust24THRUST_300001_SM_1000_NS12placeholders2_6E,@object
	.size		_ZN41_INTERNAL_8deb347f_4_k_cu_43586bcd_1918216thrust24THRUST_300001_SM_1000_NS12placeholders2_6E,(_ZN41_INTERNAL_8deb347f_4_k_cu_43586bcd_1918214cuda3std3__45__cpo4rendE - _ZN41_INTERNAL_8deb347f_4_k_cu_43586bcd_1918216thrust24THRUST_300001_SM_1000_NS12placeholders2_6E)
_ZN41_INTERNAL_8deb347f_4_k_cu_43586bcd_1918216thrust24THRUST_300001_SM_1000_NS12placeholders2_6E:
	.zero		1
	.type		_ZN41_INTERNAL_8deb347f_4_k_cu_43586bcd_1918214cuda3std3__45__cpo4rendE,@object
	.size		_ZN41_INTERNAL_8deb347f_4_k_cu_43586bcd_1918214cuda3std3__45__cpo4rendE,(_ZN41_INTERNAL_8deb347f_4_k_cu_43586bcd_1918214cuda3std6ranges3__45__cpo9iter_swapE - _ZN41_INTERNAL_8deb347f_4_k_cu_43586bcd_1918214cuda3std3__45__cpo4rendE)
_ZN41_INTERNAL_8deb347f_4_k_cu_43586bcd_1918214cuda3std3__45__cpo4rendE:
	.zero		1
	.type		_ZN41_INTERNAL_8deb347f_4_k_cu_43586bcd_1918214cuda3std6ranges3__45__cpo9iter_swapE,@object
	.size		_ZN41_INTERNAL_8deb347f_4_k_cu_43586bcd_1918214cuda3std6ranges3__45__cpo9iter_swapE,(_ZN41_INTERNAL_8deb347f_4_k_cu_43586bcd_1918214cuda3std3__48unexpectE - _ZN41_INTERNAL_8deb347f_4_k_cu_43586bcd_1918214cuda3std6ranges3__45__cpo9iter_swapE)
_ZN41_INTERNAL_8deb347f_4_k_cu_43586bcd_1918214cuda3std6ranges3__45__cpo9iter_swapE:
	.zero		1
	.type		_ZN41_INTERNAL_8deb347f_4_k_cu_43586bcd_1918214cuda3std3__48unexpectE,@object
	.size		_ZN41_INTERNAL_8deb347f_4_k_cu_43586bcd_1918214cuda3std3__48unexpectE,(_ZN41_INTERNAL_8deb347f_4_k_cu_43586bcd_1918216thrust24THRUST_300001_SM_1000_NS8cuda_cub3parE - _ZN41_INTERNAL_8deb347f_4_k_cu_43586bcd_1918214cuda3std3__48unexpectE)
_ZN41_INTERNAL_8deb347f_4_k_cu_43586bcd_1918214cuda3std3__48unexpectE:
	.zero		1
	.type		_ZN41_INTERNAL_8deb347f_4_k_cu_43586bcd_1918216thrust24THRUST_300001_SM_1000_NS8cuda_cub3parE,@object
	.size		_ZN41_INTERNAL_8deb347f_4_k_cu_43586bcd_1918216thrust24THRUST_300001_SM_1000_NS8cuda_cub3parE,(_ZN41_INTERNAL_8deb347f_4_k_cu_43586bcd_1918216thrust24THRUST_300001_SM_1000_NS12placeholders2_4E - _ZN41_INTERNAL_8deb347f_4_k_cu_43586bcd_1918216thrust24THRUST_300001_SM_1000_NS8cuda_cub3parE)
_ZN41_INTERNAL_8deb347f_4_k_cu_43586bcd_1918216thrust24THRUST_300001_SM_1000_NS8cuda_cub3parE:
	.zero		1
	.type		_ZN41_INTERNAL_8deb347f_4_k_cu_43586bcd_1918216thrust24THRUST_300001_SM_1000_NS12placeholders2_4E,@object
	.size		_ZN41_INTERNAL_8deb347f_4_k_cu_43586bcd_1918216thrust24THRUST_300001_SM_1000_NS12placeholders2_4E,(_ZN41_INTERNAL_8deb347f_4_k_cu_43586bcd_1918214cuda3std3__45__cpo4cendE - _ZN41_INTERNAL_8deb347f_4_k_cu_43586bcd_1918216thrust24THRUST_300001_SM_1000_NS12placeholders2_4E)
_ZN41_INTERNAL_8deb347f_4_k_cu_43586bcd_1918216thrust24THRUST_300001_SM_1000_NS12placeholders2_4E:
	.zero		1
	.type		_ZN41_INTERNAL_8deb347f_4_k_cu_43586bcd_1918214cuda3std3__45__cpo4cendE,@object
	.size		_ZN41_INTERNAL_8deb347f_4_k_cu_43586bcd_1918214cuda3std3__45__cpo4cendE,(_ZN41_INTERNAL_8deb347f_4_k_cu_43586bcd_1918214cuda3std6ranges3__45__cpo4cendE - _ZN41_INTERNAL_8deb347f_4_k_cu_43586bcd_1918214cuda3std3__45__cpo4cendE)
_ZN41_INTERNAL_8deb347f_4_k_cu_43586bcd_1918214cuda3std3__45__cpo4cendE:
	.zero		1
	.type		_ZN41_INTERNAL_8deb347f_4_k_cu_43586bcd_1918214cuda3std6ranges3__45__cpo4cendE,@object
	.size		_ZN41_INTERNAL_8deb347f_4_k_cu_43586bcd_1918214cuda3std6ranges3__45__cpo4cendE,(_ZN41_INTERNAL_8deb347f_4_k_cu_43586bcd_1918214cuda3std3__420unreachable_sentinelE - _ZN41_INTERNAL_8deb347f_4_k_cu_43586bcd_1918214cuda3std6ranges3__45__cpo4cendE)
_ZN41_INTERNAL_8deb347f_4_k_cu_43586bcd_1918214cuda3std6ranges3__45__cpo4cendE:
	.zero		1
	.type		_ZN41_INTERNAL_8deb347f_4_k_cu_43586bcd_1918214cuda3std3__420unreachable_sentinelE,@object
	.size		_ZN41_INTERNAL_8deb347f_4_k_cu_43586bcd_1918214cuda3std3__420unreachable_sentinelE,(_ZN41_INTERNAL_8deb347f_4_k_cu_43586bcd_1918214cuda3std6ranges3__45__cpo5ssizeE - _ZN41_INTERNAL_8deb347f_4_k_cu_43586bcd_1918214cuda3std3__420unreachable_sentinelE)
_ZN41_INTERNAL_8deb347f_4_k_cu_43586bcd_1918214cuda3std3__420unreachable_sentinelE:
	.zero		1
	.type		_ZN41_INTERNAL_8deb347f_4_k_cu_43586bcd_1918214cuda3std6ranges3__45__cpo5ssizeE,@object
	.size		_ZN41_INTERNAL_8deb347f_4_k_cu_43586bcd_1918214cuda3std6ranges3__45__cpo5ssizeE,(_ZN41_INTERNAL_8deb347f_4_k_cu_43586bcd_1918216thrust24THRUST_300001_SM_1000_NS12placeholders2_8E - _ZN41_INTERNAL_8deb347f_4_k_cu_43586bcd_1918214cuda3std6ranges3__45__cpo5ssizeE)
_ZN41_INTERNAL_8deb347f_4_k_cu_43586bcd_1918214cuda3std6ranges3__45__cpo5ssizeE:
	.zero		1
	.type		_ZN41_INTERNAL_8deb347f_4_k_cu_43586bcd_1918216thrust24THRUST_300001_SM_1000_NS12placeholders2_8E,@object
	.size		_ZN41_INTERNAL_8deb347f_4_k_cu_43586bcd_1918216thrust24THRUST_300001_SM_1000_NS12placeholders2_8E,(_ZN41_INTERNAL_8deb347f_4_k_cu_43586bcd_1918214cuda3std3__45__cpo5crendE - _ZN41_INTERNAL_8deb347f_4_k_cu_43586bcd_1918216thrust24THRUST_300001_SM_1000_NS12placeholders2_8E)
_ZN41_INTERNAL_8deb347f_4_k_cu_43586bcd_1918216thrust24THRUST_300001_SM_1000_NS12placeholders2_8E:
	.zero		1
	.type		_ZN41_INTERNAL_8deb347f_4_k_cu_43586bcd_1918214cuda3std3__45__cpo5crendE,@object
	.size		_ZN41_INTERNAL_8deb347f_4_k_cu_43586bcd_1918214cuda3std3__45__cpo5crendE,(_ZN41_INTERNAL_8deb347f_4_k_cu_43586bcd_1918214cuda3std6ranges3__45__cpo4prevE - _ZN41_INTERNAL_8deb347f_4_k_cu_43586bcd_1918214cuda3std3__45__cpo5crendE)
_ZN41_INTERNAL_8deb347f_4_k_cu_43586bcd_1918214cuda3std3__45__cpo5crendE:
	.zero		1
	.type		_ZN41_INTERNAL_8deb347f_4_k_cu_43586bcd_1918214cuda3std6ranges3__45__cpo4prevE,@object
	.size		_ZN41_INTERNAL_8deb347f_4_k_cu_43586bcd_1918214cuda3std6ranges3__45__cpo4prevE,(_ZN41_INTERNAL_8deb347f_4_k_cu_43586bcd_1918214cuda3std6ranges3__45__cpo9iter_moveE - _ZN41_INTERNAL_8deb347f_4_k_cu_43586bcd_1918214cuda3std6ranges3__45__cpo4prevE)
_ZN41_INTERNAL_8deb347f_4_k_cu_43586bcd_1918214cuda3std6ranges3__45__cpo4prevE:
	.zero		1
	.type		_ZN41_INTERNAL_8deb347f_4_k_cu_43586bcd_1918214cuda3std6ranges3__45__cpo9iter_moveE,@object
	.size		_ZN41_INTERNAL_8deb347f_4_k_cu_43586bcd_1918214cuda3std6ranges3__45__cpo9iter_moveE,(_ZN41_INTERNAL_8deb347f_4_k_cu_43586bcd_1918216thrust24THRUST_300001_SM_1000_NS6system6detail10sequential3seqE - _ZN41_INTERNAL_8deb347f_4_k_cu_43586bcd_1918214cuda3std6ranges3__45__cpo9iter_moveE)
_ZN41_INTERNAL_8deb347f_4_k_cu_43586bcd_1918214cuda3std6ranges3__45__cpo9iter_moveE:
	.zero		1
	.type		_ZN41_INTERNAL_8deb347f_4_k_cu_43586bcd_1918216thrust24THRUST_300001_SM_1000_NS6system6detail10sequential3seqE,@object
	.size		_ZN41_INTERNAL_8deb347f_4_k_cu_43586bcd_1918216thrust24THRUST_300001_SM_1000_NS6system6detail10sequential3seqE,(.L_31 - _ZN41_INTERNAL_8deb347f_4_k_cu_43586bcd_1918216thrust24THRUST_300001_SM_1000_NS6system6detail10sequential3seqE)
_ZN41_INTERNAL_8deb347f_4_k_cu_43586bcd_1918216thrust24THRUST_300001_SM_1000_NS6system6detail10sequential3seqE:
	.zero		1
.L_31:


//--------------------- .nv.constant0._ZN3cub18CUB_300001_SM_10006detail11EmptyKernelIvEEvv --------------------------
	.section	.nv.constant0._ZN3cub18CUB_300001_SM_10006detail11EmptyKernelIvEEvv,"a",@progbits
	.sectionflags	@""
	.align	4
.nv.constant0._ZN3cub18CUB_300001_SM_10006detail11EmptyKernelIvEEvv:
	.zero		896


//--------------------- SYMBOLS --------------------------

	.type		.nv.reservedSmem.offset0,@object
	.size		.nv.reservedSmem.offset0,0x4
